	.headerflags	@"EF_CUDA_TEXMODE_UNIFIED EF_CUDA_64BIT_ADDRESS EF_CUDA_ACCELERATORS EF_CUDA_SM90 EF_CUDA_VIRTUAL_SM(EF_CUDA_SM90)"
	.elftype	@"ET_EXEC"


//--------------------- .nv.info                  --------------------------
	.section	.nv.info,"",@"SHT_CUDA_INFO"
	.align	4


	//----- nvinfo : EIATTR_REGCOUNT
	.align		4
        /*0000*/ 	.byte	0x04, 0x2f
        /*0002*/ 	.short	(.L_1 - .L_0)
	.align		4
.L_0:
        /*0004*/ 	.word	index@(triton_poi_fused_leaky_relu_3)
        /*0008*/ 	.word	0x00000008


	//----- nvinfo : EIATTR_MIN_STACK_SIZE
	.align		4
.L_1:
        /*000c*/ 	.byte	0x04, 0x12
        /*000e*/ 	.short	(.L_3 - .L_2)
	.align		4
.L_2:
        /*0010*/ 	.word	index@(triton_poi_fused_leaky_relu_3)
        /*0014*/ 	.word	0x00000000


	//----- nvinfo : EIATTR_FRAME_SIZE
	.align		4
.L_3:
        /*0018*/ 	.byte	0x04, 0x11
        /*001a*/ 	.short	(.L_5 - .L_4)
	.align		4
.L_4:
        /*001c*/ 	.word	index@(triton_poi_fused_leaky_relu_3)
        /*0020*/ 	.word	0x00000000


	//----- nvinfo : EIATTR_MIN_STACK_SIZE
	.align		4
.L_5:
        /*0024*/ 	.byte	0x04, 0x12
        /*0026*/ 	.short	(.L_7 - .L_6)
	.align		4
.L_6:
        /*0028*/ 	.word	index@(triton_poi_fused_leaky_relu_3)
        /*002c*/ 	.word	0x00000000
.L_7:


//--------------------- .nv.info.triton_poi_fused_leaky_relu_3 --------------------------
	.section	.nv.info.triton_poi_fused_leaky_relu_3,"",@"SHT_CUDA_INFO"
	.sectionflags	@""
	.align	4


	//----- nvinfo : EIATTR_CUDA_API_VERSION
	.align		4
        /*0000*/ 	.byte	0x04, 0x37
        /*0002*/ 	.short	(.L_9 - .L_8)
.L_8:
        /*0004*/ 	.word	0x0000007c


	//----- nvinfo : EIATTR_KPARAM_INFO
	.align		4
.L_9:
        /*0008*/ 	.byte	0x04, 0x17
        /*000a*/ 	.short	(.L_11 - .L_10)
.L_10:
        /*000c*/ 	.word	0x00000000
        /*0010*/ 	.short	0x0001
        /*0012*/ 	.short	0x0008
        /*0014*/ 	.byte	0x00, 0xf0, 0x11, 0x00


	//----- nvinfo : EIATTR_KPARAM_INFO
	.align		4
.L_11:
        /*0018*/ 	.byte	0x04, 0x17
        /*001a*/ 	.short	(.L_13 - .L_12)
.L_12:
        /*001c*/ 	.word	0x00000000
        /*0020*/ 	.short	0x0000
        /*0022*/ 	.short	0x0000
        /*0024*/ 	.byte	0x00, 0xf4, 0x21, 0x00


	//----- nvinfo : EIATTR_SPARSE_MMA_MASK
	.align		4
.L_13:
        /*0028*/ 	.byte	0x03, 0x50
        /*002a*/ 	.short	0x0000


	//----- nvinfo : EIATTR_MAXREG_COUNT
	.align		4
        /*002c*/ 	.byte	0x03, 0x1b
        /*002e*/ 	.short	0x00ff


	//----- nvinfo : EIATTR_EXIT_INSTR_OFFSETS
	.align		4
        /*0030*/ 	.byte	0x04, 0x1c
        /*0032*/ 	.short	(.L_15 - .L_14)


	//   ....[0]....
.L_14:
        /*0034*/ 	.word	0x00000130


	//   ....[1]....
        /*0038*/ 	.word	0x00000150


	//----- nvinfo : EIATTR_REQNTID
	.align		4
.L_15:
        /*003c*/ 	.byte	0x04, 0x10
        /*003e*/ 	.short	(.L_17 - .L_16)
.L_16:
        /*0040*/ 	.word	0x00000100
        /*0044*/ 	.word	0x00000001
        /*0048*/ 	.word	0x00000001


	//----- nvinfo : EIATTR_CRS_STACK_SIZE
	.align		4
.L_17:
        /*004c*/ 	.byte	0x04, 0x1e
        /*004e*/ 	.short	(.L_19 - .L_18)
.L_18:
        /*0050*/ 	.word	0x00000000


	//----- nvinfo : EIATTR_CBANK_PARAM_SIZE
	.align		4
.L_19:
        /*0054*/ 	.byte	0x03, 0x19
        /*0056*/ 	.short	0x000c


	//----- nvinfo : EIATTR_PARAM_CBANK
	.align		4
        /*0058*/ 	.byte	0x04, 0x0a
        /*005a*/ 	.short	(.L_21 - .L_20)
	.align		4
.L_20:
        /*005c*/ 	.word	index@(.nv.constant0.triton_poi_fused_leaky_relu_3)
        /*0060*/ 	.short	0x0210
        /*0062*/ 	.short	0x000c


	//----- nvinfo : EIATTR_SW_WAR
	.align		4
.L_21:
        /*0064*/ 	.byte	0x04, 0x36
        /*0066*/ 	.short	(.L_23 - .L_22)
.L_22:
        /*0068*/ 	.word	0x00000008
.L_23:


//--------------------- .nv.callgraph             --------------------------
	.section	.nv.callgraph,"",@"SHT_CUDA_CALLGRAPH"
	.align	4
	.sectionentsize	8
	.align		4
        /*0000*/ 	.word	0x00000000
	.align		4
        /*0004*/ 	.word	0xffffffff
	.align		4
        /*0008*/ 	.word	0x00000000
	.align		4
        /*000c*/ 	.word	0xfffffffe
	.align		4
        /*0010*/ 	.word	0x00000000
	.align		4
        /*0014*/ 	.word	0xfffffffd
	.align		4
        /*0018*/ 	.word	0x00000000
	.align		4
        /*001c*/ 	.word	0xfffffffc


//--------------------- .text.triton_poi_fused_leaky_relu_3 --------------------------
	.section	.text.triton_poi_fused_leaky_relu_3,"ax",@progbits
	.align	128
        .global         triton_poi_fused_leaky_relu_3
        .type           triton_poi_fused_leaky_relu_3,@function
        .size           triton_poi_fused_leaky_relu_3,(.L_x_3 - triton_poi_fused_leaky_relu_3)
        .other          triton_poi_fused_leaky_relu_3,@"STO_CUDA_ENTRY STV_DEFAULT"
triton_poi_fused_leaky_relu_3:
.text.triton_poi_fused_leaky_relu_3:
[----:B------:R-:W0:Y:S02]  /*0000*/  LDC R1, c[0x0][0x28] ;  /* 0x00000a00ff017b82 */ /* 0x000e240000000800 */
[----:B------:R-:W1:Y:S01]  /*0010*/  S2R R0, SR_TID.X ;  /* 0x0000000000007919 */ /* 0x000e620000002100 */
[----:B------:R-:W2:Y:S01]  /*0020*/  LDC.64 R2, c[0x0][0x210] ;  /* 0x00008400ff027b82 */ /* 0x000ea20000000a00 */
[----:B------:R-:W-:Y:S01]  /*0030*/  ULDC.64 UR4, c[0x0][0x208] ;  /* 0x0000820000047ab9 */ /* 0x000fe20000000a00 */
[----:B------:R-:W-:Y:S01]  /*0040*/  BSSY B0, `(.L_x_0) ;  /* 0x000000a000007945 */ /* 0x000fe20003800000 */
[----:B------:R-:W3:Y:S01]  /*0050*/  S2R R5, SR_CTAID.X ;  /* 0x0000000000057919 */ /* 0x000ee20000002500 */
[----:B-1----:R-:W-:-:S05]  /*0060*/  IMAD.SHL.U32 R0, R0, 0x2, RZ ;  /* 0x0000000200007824 */ /* 0x002fca00078e00ff */
[----:B------:R-:W-:-:S05]  /*0070*/  LOP3.LUT R0, R0, 0x1fe, RZ, 0xc0, !PT ;  /* 0x000001fe00007812 */ /* 0x000fca00078ec0ff */
[----:B---3--:R-:W-:-:S04]  /*0080*/  IMAD R5, R5, 0x200, R0 ;  /* 0x0000020005057824 */ /* 0x008fc800078e0200 */
[C---:B--2---:R-:W-:Y:S01]  /*0090*/  IMAD.WIDE R2, R5.reuse, 0x4, R2 ;  /* 0x0000000405027825 */ /* 0x044fe200078e0202 */
[----:B------:R-:W-:Y:S02]  /*00a0*/  ISETP.GE.AND P2, PT, R5, 0x5b200, PT ;  /* 0x0005b2000500780c */ /* 0x000fe40003f46270 */
[----:B------:R-:W-:-:S11]  /*00b0*/  CS2R R4, SRZ ;  /* 0x0000000000047805 */ /* 0x000fd6000001ff00 */
[----:B------:R-:W-:Y:S05]  /*00c0*/  @P2 BRA `(.L_x_1) ;  /* 0x0000000000042947 */ /* 0x000fea0003800000 */
[----:B------:R1:W5:Y:S02]  /*00d0*/  LDG.E.64 R4, desc[UR4][R2.64] ;  /* 0x0000000402047981 */ /* 0x000364000c1e1b00 */
.L_x_1:
[----:B------:R-:W-:Y:S05]  /*00e0*/  BSYNC B0 ;  /* 0x0000000000007941 */ /* 0x000fea0003800000 */
.L_x_0:
[----:B-----5:R-:W-:Y:S02]  /*00f0*/  FSETP.GT.AND P0, PT, R4, RZ, PT ;  /* 0x000000ff0400720b */ /* 0x020fe40003f04000 */
[----:B------:R-:W-:-:S11]  /*0100*/  FSETP.GT.AND P1, PT, R5, RZ, PT ;  /* 0x000000ff0500720b */ /* 0x000fd60003f24000 */
[----:B------:R-:W-:Y:S02]  /*0110*/  @!P0 FMUL R4, R4, 0.20000000298023223877 ;  /* 0x3e4ccccd04048820 */ /* 0x000fe40000400000 */
[----:B------:R-:W-:Y:S01]  /*0120*/  @!P1 FMUL R5, R5, 0.20000000298023223877 ;  /* 0x3e4ccccd05059820 */ /* 0x000fe20000400000 */
[----:B------:R-:W-:Y:S06]  /*0130*/  @P2 EXIT ;  /* 0x000000000000294d */ /* 0x000fec0003800000 */
[----:B------:R-:W-:Y:S01]  /*0140*/  STG.E.64 desc[UR4][R2.64], R4 ;  /* 0x0000000402007986 */ /* 0x000fe2000c101b04 */
[----:B------:R-:W-:Y:S05]  /*0150*/  EXIT ;  /* 0x000000000000794d */ /* 0x000fea0003800000 */
.L_x_2:
[----:B------:R-:W-:-:S00]  /*0160*/  BRA `(.L_x_2) ;  /* 0xfffffffc00fc7947 */ /* 0x000fc0000383ffff */
[----:B------:R-:W-:-:S00]  /*0170*/  NOP ;  /* 0x0000000000007918 */ /* 0x000fc00000000000 */
        /* <DEDUP_REMOVED lines=8> */
.L_x_3:


//--------------------- .nv.constant0.triton_poi_fused_leaky_relu_3 --------------------------
	.section	.nv.constant0.triton_poi_fused_leaky_relu_3,"a",@progbits
	.sectionflags	@""
	.align	4
.nv.constant0.triton_poi_fused_leaky_relu_3:
	.zero		540
